//
// Generated by NVIDIA NVVM Compiler
//
// Compiler Build ID: CL-36424714
// Cuda compilation tools, release 13.0, V13.0.88
// Based on NVVM 20.0.0
//

.version 9.0
.target sm_100
.address_size 64

	// .globl	_Z3addPKdS0_Pdi

.visible .entry _Z3addPKdS0_Pdi(
	.param .u64 .ptr .align 1 _Z3addPKdS0_Pdi_param_0,
	.param .u64 .ptr .align 1 _Z3addPKdS0_Pdi_param_1,
	.param .u64 .ptr .align 1 _Z3addPKdS0_Pdi_param_2,
	.param .u32 _Z3addPKdS0_Pdi_param_3
)
{
	.reg .pred 	%p<2>;
	.reg .b32 	%r<6>;
	.reg .b64 	%rd<11>;
	.reg .b64 	%fd<4>;

	ld.param.u64 	%rd1, [_Z3addPKdS0_Pdi_param_0];
	ld.param.u64 	%rd2, [_Z3addPKdS0_Pdi_param_1];
	ld.param.u64 	%rd3, [_Z3addPKdS0_Pdi_param_2];
	ld.param.u32 	%r2, [_Z3addPKdS0_Pdi_param_3];
	mov.u32 	%r3, %ntid.x;
	mov.u32 	%r4, %ctaid.x;
	mov.u32 	%r5, %tid.x;
	mad.lo.s32 	%r1, %r3, %r4, %r5;
	setp.ge.s32 	%p1, %r1, %r2;
	@%p1 bra 	$L__BB0_2;
	cvta.to.global.u64 	%rd4, %rd1;
	cvta.to.global.u64 	%rd5, %rd2;
	cvta.to.global.u64 	%rd6, %rd3;
	mul.wide.s32 	%rd7, %r1, 8;
	add.s64 	%rd8, %rd4, %rd7;
	ld.global.f64 	%fd1, [%rd8];
	add.s64 	%rd9, %rd5, %rd7;
	ld.global.f64 	%fd2, [%rd9];
	add.f64 	%fd3, %fd1, %fd2;
	add.s64 	%rd10, %rd6, %rd7;
	st.global.f64 	[%rd10], %fd3;
$L__BB0_2:
	ret;

}
	// .globl	_Z4add1PKdS0_Pdi
.visible .entry _Z4add1PKdS0_Pdi(
	.param .u64 .ptr .align 1 _Z4add1PKdS0_Pdi_param_0,
	.param .u64 .ptr .align 1 _Z4add1PKdS0_Pdi_param_1,
	.param .u64 .ptr .align 1 _Z4add1PKdS0_Pdi_param_2,
	.param .u32 _Z4add1PKdS0_Pdi_param_3
)
{
	.reg .pred 	%p<2>;
	.reg .b32 	%r<6>;
	.reg .b64 	%rd<11>;
	.reg .b64 	%fd<4>;

	ld.param.u64 	%rd1, [_Z4add1PKdS0_Pdi_param_0];
	ld.param.u64 	%rd2, [_Z4add1PKdS0_Pdi_param_1];
	ld.param.u64 	%rd3, [_Z4add1PKdS0_Pdi_param_2];
	ld.param.u32 	%r2, [_Z4add1PKdS0_Pdi_param_3];
	mov.u32 	%r3, %ntid.x;
	mov.u32 	%r4, %ctaid.x;
	mov.u32 	%r5, %tid.x;
	mad.lo.s32 	%r1, %r3, %r4, %r5;
	setp.ge.s32 	%p1, %r1, %r2;
	@%p1 bra 	$L__BB1_2;
	cvta.to.global.u64 	%rd4, %rd1;
	cvta.to.global.u64 	%rd5, %rd2;
	cvta.to.global.u64 	%rd6, %rd3;
	mul.wide.s32 	%rd7, %r1, 8;
	add.s64 	%rd8, %rd4, %rd7;
	ld.global.f64 	%fd1, [%rd8];
	add.s64 	%rd9, %rd5, %rd7;
	ld.global.f64 	%fd2, [%rd9];
	add.f64 	%fd3, %fd1, %fd2;
	add.s64 	%rd10, %rd6, %rd7;
	st.global.f64 	[%rd10], %fd3;
$L__BB1_2:
	ret;

}
	// .globl	_Z4add2PKdS0_Pdi
.visible .entry _Z4add2PKdS0_Pdi(
	.param .u64 .ptr .align 1 _Z4add2PKdS0_Pdi_param_0,
	.param .u64 .ptr .align 1 _Z4add2PKdS0_Pdi_param_1,
	.param .u64 .ptr .align 1 _Z4add2PKdS0_Pdi_param_2,
	.param .u32 _Z4add2PKdS0_Pdi_param_3
)
{
	.reg .pred 	%p<2>;
	.reg .b32 	%r<6>;
	.reg .b64 	%rd<11>;
	.reg .b64 	%fd<4>;

	ld.param.u64 	%rd1, [_Z4add2PKdS0_Pdi_param_0];
	ld.param.u64 	%rd2, [_Z4add2PKdS0_Pdi_param_1];
	ld.param.u64 	%rd3, [_Z4add2PKdS0_Pdi_param_2];
	ld.param.u32 	%r2, [_Z4add2PKdS0_Pdi_param_3];
	mov.u32 	%r3, %ntid.x;
	mov.u32 	%r4, %ctaid.x;
	mov.u32 	%r5, %tid.x;
	mad.lo.s32 	%r1, %r3, %r4, %r5;
	setp.ge.s32 	%p1, %r1, %r2;
	@%p1 bra 	$L__BB2_2;
	cvta.to.global.u64 	%rd4, %rd1;
	cvta.to.global.u64 	%rd5, %rd2;
	cvta.to.global.u64 	%rd6, %rd3;
	mul.wide.s32 	%rd7, %r1, 8;
	add.s64 	%rd8, %rd4, %rd7;
	ld.global.f64 	%fd1, [%rd8];
	add.s64 	%rd9, %rd5, %rd7;
	ld.global.f64 	%fd2, [%rd9];
	add.s64 	%rd10, %rd6, %rd7;
	add.f64 	%fd3, %fd1, %fd2;
	st.global.f64 	[%rd10], %fd3;
$L__BB2_2:
	ret;

}
	// .globl	_Z4add3PKdS0_Pdi
.visible .entry _Z4add3PKdS0_Pdi(
	.param .u64 .ptr .align 1 _Z4add3PKdS0_Pdi_param_0,
	.param .u64 .ptr .align 1 _Z4add3PKdS0_Pdi_param_1,
	.param .u64 .ptr .align 1 _Z4add3PKdS0_Pdi_param_2,
	.param .u32 _Z4add3PKdS0_Pdi_param_3
)
{
	.reg .pred 	%p<2>;
	.reg .b32 	%r<6>;
	.reg .b64 	%rd<11>;
	.reg .b64 	%fd<4>;

	ld.param.u64 	%rd1, [_Z4add3PKdS0_Pdi_param_0];
	ld.param.u64 	%rd2, [_Z4add3PKdS0_Pdi_param_1];
	ld.param.u64 	%rd3, [_Z4add3PKdS0_Pdi_param_2];
	ld.param.u32 	%r2, [_Z4add3PKdS0_Pdi_param_3];
	mov.u32 	%r3, %ntid.x;
	mov.u32 	%r4, %ctaid.x;
	mov.u32 	%r5, %tid.x;
	mad.lo.s32 	%r1, %r3, %r4, %r5;
	setp.ge.s32 	%p1, %r1, %r2;
	@%p1 bra 	$L__BB3_2;
	cvta.to.global.u64 	%rd4, %rd1;
	cvta.to.global.u64 	%rd5, %rd2;
	cvta.to.global.u64 	%rd6, %rd3;
	mul.wide.s32 	%rd7, %r1, 8;
	add.s64 	%rd8, %rd4, %rd7;
	ld.global.f64 	%fd1, [%rd8];
	add.s64 	%rd9, %rd5, %rd7;
	ld.global.f64 	%fd2, [%rd9];
	add.s64 	%rd10, %rd6, %rd7;
	add.f64 	%fd3, %fd1, %fd2;
	st.global.f64 	[%rd10], %fd3;
$L__BB3_2:
	ret;

}


// ===== COMPILED SASS (sm_100) =====

	.target	sm_100

	.elftype	@"ET_EXEC"


//--------------------- .note.nv.tkinfo           --------------------------
	.section	.note.nv.tkinfo,"",@"SHT_NOTE"
	.sectionflags	@"SHF_NOTE_NV_TKINFO"
	.tkinfo
        /*0018*/ 	.word	0x00000002
        /*0030*/ 	.string	""
        /*0030*/ 	.string	"ptxas"
        /*0030*/ 	.string	"Cuda compilation tools, release 13.0, V13.0.88"
        /*0030*/ 	.string	"Build cuda_13.0.r13.0/compiler.36424714_0"
        /*0030*/ 	.string	"-arch sm_100 -m 64 "



//--------------------- .note.nv.cuinfo           --------------------------
	.section	.note.nv.cuinfo,"",@"SHT_NOTE"
	.sectionflags	@"SHF_NOTE_NV_CUINFO"
        /*0018*/ 	.short	0x0002
        /*001a*/ 	.short	0x0064
        /*001c*/ 	.short	0x0082
	.zero		2


//--------------------- .nv.info                  --------------------------
	.section	.nv.info,"",@"SHT_CUDA_INFO"
	.align	4


	//----- nvinfo : EIATTR_REGCOUNT
	.align		4
        /*0000*/ 	.byte	0x04, 0x2f
        /*0002*/ 	.short	(.L_1 - .L_0)
	.align		4
.L_0:
        /*0004*/ 	.word	index@(_Z3addPKdS0_Pdi)
        /*0008*/ 	.word	0x0000000e


	//----- nvinfo : EIATTR_FRAME_SIZE
	.align		4
.L_1:
        /*000c*/ 	.byte	0x04, 0x11
        /*000e*/ 	.short	(.L_3 - .L_2)
	.align		4
.L_2:
        /*0010*/ 	.word	index@(_Z3addPKdS0_Pdi)
        /*0014*/ 	.word	0x00000000


	//----- nvinfo : EIATTR_REGCOUNT
	.align		4
.L_3:
        /*0018*/ 	.byte	0x04, 0x2f
        /*001a*/ 	.short	(.L_5 - .L_4)
	.align		4
.L_4:
        /*001c*/ 	.word	index@(_Z4add1PKdS0_Pdi)
        /*0020*/ 	.word	0x0000000e


	//----- nvinfo : EIATTR_FRAME_SIZE
	.align		4
.L_5:
        /*0024*/ 	.byte	0x04, 0x11
        /*0026*/ 	.short	(.L_7 - .L_6)
	.align		4
.L_6:
        /*0028*/ 	.word	index@(_Z4add1PKdS0_Pdi)
        /*002c*/ 	.word	0x00000000


	//----- nvinfo : EIATTR_REGCOUNT
	.align		4
.L_7:
        /*0030*/ 	.byte	0x04, 0x2f
        /*0032*/ 	.short	(.L_9 - .L_8)
	.align		4
.L_8:
        /*0034*/ 	.word	index@(_Z4add2PKdS0_Pdi)
        /*0038*/ 	.word	0x0000000e


	//----- nvinfo : EIATTR_FRAME_SIZE
	.align		4
.L_9:
        /*003c*/ 	.byte	0x04, 0x11
        /*003e*/ 	.short	(.L_11 - .L_10)
	.align		4
.L_10:
        /*0040*/ 	.word	index@(_Z4add2PKdS0_Pdi)
        /*0044*/ 	.word	0x00000000


	//----- nvinfo : EIATTR_REGCOUNT
	.align		4
.L_11:
        /*0048*/ 	.byte	0x04, 0x2f
        /*004a*/ 	.short	(.L_13 - .L_12)
	.align		4
.L_12:
        /*004c*/ 	.word	index@(_Z4add3PKdS0_Pdi)
        /*0050*/ 	.word	0x0000000e


	//----- nvinfo : EIATTR_FRAME_SIZE
	.align		4
.L_13:
        /*0054*/ 	.byte	0x04, 0x11
        /*0056*/ 	.short	(.L_15 - .L_14)
	.align		4
.L_14:
        /*0058*/ 	.word	index@(_Z4add3PKdS0_Pdi)
        /*005c*/ 	.word	0x00000000


	//----- nvinfo : EIATTR_MIN_STACK_SIZE
	.align		4
.L_15:
        /*0060*/ 	.byte	0x04, 0x12
        /*0062*/ 	.short	(.L_17 - .L_16)
	.align		4
.L_16:
        /*0064*/ 	.word	index@(_Z4add3PKdS0_Pdi)
        /*0068*/ 	.word	0x00000000


	//----- nvinfo : EIATTR_MIN_STACK_SIZE
	.align		4
.L_17:
        /*006c*/ 	.byte	0x04, 0x12
        /*006e*/ 	.short	(.L_19 - .L_18)
	.align		4
.L_18:
        /*0070*/ 	.word	index@(_Z4add2PKdS0_Pdi)
        /*0074*/ 	.word	0x00000000


	//----- nvinfo : EIATTR_MIN_STACK_SIZE
	.align		4
.L_19:
        /*0078*/ 	.byte	0x04, 0x12
        /*007a*/ 	.short	(.L_21 - .L_20)
	.align		4
.L_20:
        /*007c*/ 	.word	index@(_Z4add1PKdS0_Pdi)
        /*0080*/ 	.word	0x00000000


	//----- nvinfo : EIATTR_MIN_STACK_SIZE
	.align		4
.L_21:
        /*0084*/ 	.byte	0x04, 0x12
        /*0086*/ 	.short	(.L_23 - .L_22)
	.align		4
.L_22:
        /*0088*/ 	.word	index@(_Z3addPKdS0_Pdi)
        /*008c*/ 	.word	0x00000000
.L_23:


//--------------------- .nv.compat                --------------------------
	.section	.nv.compat,"",@"SHT_CUDA_COMPAT_INFO"
	.align	4
        /*0000*/ 	.byte	0x02, 0x09, 0x00, 0x00, 0x02, 0x02, 0x01, 0x00, 0x02, 0x05, 0x05, 0x00, 0x03, 0x07, 0x01, 0x01
        /*0010*/ 	.byte	0x02, 0x03, 0x00, 0x00, 0x02, 0x06, 0x01, 0x00, 0x04, 0x0b, 0x08, 0x00, 0x01, 0x00, 0x00, 0x00
        /*0020*/ 	.byte	0x00, 0x00, 0x00, 0x00


//--------------------- .nv.info._Z4add3PKdS0_Pdi --------------------------
	.section	.nv.info._Z4add3PKdS0_Pdi,"",@"SHT_CUDA_INFO"
	.sectionflags	@""
	.align	4


	//----- nvinfo : EIATTR_CUDA_API_VERSION
	.align		4
        /*0000*/ 	.byte	0x04, 0x37
        /*0002*/ 	.short	(.L_25 - .L_24)
.L_24:
        /*0004*/ 	.word	0x00000082


	//----- nvinfo : EIATTR_KPARAM_INFO
	.align		4
.L_25:
        /*0008*/ 	.byte	0x04, 0x17
        /*000a*/ 	.short	(.L_27 - .L_26)
.L_26:
        /*000c*/ 	.word	0x00000000
        /*0010*/ 	.short	0x0003
        /*0012*/ 	.short	0x0018
        /*0014*/ 	.byte	0x00, 0xf0, 0x11, 0x00


	//----- nvinfo : EIATTR_KPARAM_INFO
	.align		4
.L_27:
        /*0018*/ 	.byte	0x04, 0x17
        /*001a*/ 	.short	(.L_29 - .L_28)
.L_28:
        /*001c*/ 	.word	0x00000000
        /*0020*/ 	.short	0x0002
        /*0022*/ 	.short	0x0010
        /*0024*/ 	.byte	0x00, 0xf5, 0x21, 0x00


	//----- nvinfo : EIATTR_KPARAM_INFO
	.align		4
.L_29:
        /*0028*/ 	.byte	0x04, 0x17
        /*002a*/ 	.short	(.L_31 - .L_30)
.L_30:
        /*002c*/ 	.word	0x00000000
        /*0030*/ 	.short	0x0001
        /*0032*/ 	.short	0x0008
        /*0034*/ 	.byte	0x00, 0xf5, 0x21, 0x00


	//----- nvinfo : EIATTR_KPARAM_INFO
	.align		4
.L_31:
        /*0038*/ 	.byte	0x04, 0x17
        /*003a*/ 	.short	(.L_33 - .L_32)
.L_32:
        /*003c*/ 	.word	0x00000000
        /*0040*/ 	.short	0x0000
        /*0042*/ 	.short	0x0000
        /*0044*/ 	.byte	0x00, 0xf5, 0x21, 0x00


	//----- nvinfo : EIATTR_SPARSE_MMA_MASK
	.align		4
.L_33:
        /*0048*/ 	.byte	0x03, 0x50
        /*004a*/ 	.short	0x0000


	//----- nvinfo : EIATTR_MAXREG_COUNT
	.align		4
        /*004c*/ 	.byte	0x03, 0x1b
        /*004e*/ 	.short	0x00ff


	//----- nvinfo : EIATTR_MERCURY_ISA_VERSION
	.align		4
        /*0050*/ 	.byte	0x03, 0x5f
        /*0052*/ 	.short	0x0101


	//----- nvinfo : EIATTR_VRC_CTA_INIT_COUNT
	.align		4
        /*0054*/ 	.byte	0x02, 0x4a
	.zero		1
	.zero		1


	//----- nvinfo : EIATTR_EXIT_INSTR_OFFSETS
	.align		4
        /*0058*/ 	.byte	0x04, 0x1c
        /*005a*/ 	.short	(.L_35 - .L_34)


	//   ....[0]....
.L_34:
        /*005c*/ 	.word	0x00000070


	//   ....[1]....
        /*0060*/ 	.word	0x00000130


	//----- nvinfo : EIATTR_CBANK_PARAM_SIZE
	.align		4
.L_35:
        /*0064*/ 	.byte	0x03, 0x19
        /*0066*/ 	.short	0x001c


	//----- nvinfo : EIATTR_PARAM_CBANK
	.align		4
        /*0068*/ 	.byte	0x04, 0x0a
        /*006a*/ 	.short	(.L_37 - .L_36)
	.align		4
.L_36:
        /*006c*/ 	.word	index@(.nv.constant0._Z4add3PKdS0_Pdi)
        /*0070*/ 	.short	0x0380
        /*0072*/ 	.short	0x001c


	//----- nvinfo : EIATTR_SW_WAR
	.align		4
.L_37:
        /*0074*/ 	.byte	0x04, 0x36
        /*0076*/ 	.short	(.L_39 - .L_38)
.L_38:
        /*0078*/ 	.word	0x00000008
.L_39:


//--------------------- .nv.info._Z4add2PKdS0_Pdi --------------------------
	.section	.nv.info._Z4add2PKdS0_Pdi,"",@"SHT_CUDA_INFO"
	.sectionflags	@""
	.align	4


	//----- nvinfo : EIATTR_CUDA_API_VERSION
	.align		4
        /*0000*/ 	.byte	0x04, 0x37
        /*0002*/ 	.short	(.L_41 - .L_40)
.L_40:
        /*0004*/ 	.word	0x00000082


	//----- nvinfo : EIATTR_KPARAM_INFO
	.align		4
.L_41:
        /*0008*/ 	.byte	0x04, 0x17
        /*000a*/ 	.short	(.L_43 - .L_42)
.L_42:
        /*000c*/ 	.word	0x00000000
        /*0010*/ 	.short	0x0003
        /*0012*/ 	.short	0x0018
        /*0014*/ 	.byte	0x00, 0xf0, 0x11, 0x00


	//----- nvinfo : EIATTR_KPARAM_INFO
	.align		4
.L_43:
        /*0018*/ 	.byte	0x04, 0x17
        /*001a*/ 	.short	(.L_45 - .L_44)
.L_44:
        /*001c*/ 	.word	0x00000000
        /*0020*/ 	.short	0x0002
        /*0022*/ 	.short	0x0010
        /*0024*/ 	.byte	0x00, 0xf5, 0x21, 0x00


	//----- nvinfo : EIATTR_KPARAM_INFO
	.align		4
.L_45:
        /*0028*/ 	.byte	0x04, 0x17
        /*002a*/ 	.short	(.L_47 - .L_46)
.L_46:
        /*002c*/ 	.word	0x00000000
        /*0030*/ 	.short	0x0001
        /*0032*/ 	.short	0x0008
        /*0034*/ 	.byte	0x00, 0xf5, 0x21, 0x00


	//----- nvinfo : EIATTR_KPARAM_INFO
	.align		4
.L_47:
        /*0038*/ 	.byte	0x04, 0x17
        /*003a*/ 	.short	(.L_49 - .L_48)
.L_48:
        /*003c*/ 	.word	0x00000000
        /*0040*/ 	.short	0x0000
        /*0042*/ 	.short	0x0000
        /*0044*/ 	.byte	0x00, 0xf5, 0x21, 0x00


	//----- nvinfo : EIATTR_SPARSE_MMA_MASK
	.align		4
.L_49:
        /*0048*/ 	.byte	0x03, 0x50
        /*004a*/ 	.short	0x0000


	//----- nvinfo : EIATTR_MAXREG_COUNT
	.align		4
        /*004c*/ 	.byte	0x03, 0x1b
        /*004e*/ 	.short	0x00ff


	//----- nvinfo : EIATTR_MERCURY_ISA_VERSION
	.align		4
        /*0050*/ 	.byte	0x03, 0x5f
        /*0052*/ 	.short	0x0101


	//----- nvinfo : EIATTR_VRC_CTA_INIT_COUNT
	.align		4
        /*0054*/ 	.byte	0x02, 0x4a
	.zero		1
	.zero		1


	//----- nvinfo : EIATTR_EXIT_INSTR_OFFSETS
	.align		4
        /*0058*/ 	.byte	0x04, 0x1c
        /*005a*/ 	.short	(.L_51 - .L_50)


	//   ....[0]....
.L_50:
        /*005c*/ 	.word	0x00000070


	//   ....[1]....
        /*0060*/ 	.word	0x00000130


	//----- nvinfo : EIATTR_CBANK_PARAM_SIZE
	.align		4
.L_51:
        /*0064*/ 	.byte	0x03, 0x19
        /*0066*/ 	.short	0x001c


	//----- nvinfo : EIATTR_PARAM_CBANK
	.align		4
        /*0068*/ 	.byte	0x04, 0x0a
        /*006a*/ 	.short	(.L_53 - .L_52)
	.align		4
.L_52:
        /*006c*/ 	.word	index@(.nv.constant0._Z4add2PKdS0_Pdi)
        /*0070*/ 	.short	0x0380
        /*0072*/ 	.short	0x001c


	//----- nvinfo : EIATTR_SW_WAR
	.align		4
.L_53:
        /*0074*/ 	.byte	0x04, 0x36
        /*0076*/ 	.short	(.L_55 - .L_54)
.L_54:
        /*0078*/ 	.word	0x00000008
.L_55:


//--------------------- .nv.info._Z4add1PKdS0_Pdi --------------------------
	.section	.nv.info._Z4add1PKdS0_Pdi,"",@"SHT_CUDA_INFO"
	.sectionflags	@""
	.align	4


	//----- nvinfo : EIATTR_CUDA_API_VERSION
	.align		4
        /*0000*/ 	.byte	0x04, 0x37
        /*0002*/ 	.short	(.L_57 - .L_56)
.L_56:
        /*0004*/ 	.word	0x00000082


	//----- nvinfo : EIATTR_KPARAM_INFO
	.align		4
.L_57:
        /*0008*/ 	.byte	0x04, 0x17
        /*000a*/ 	.short	(.L_59 - .L_58)
.L_58:
        /*000c*/ 	.word	0x00000000
        /*0010*/ 	.short	0x0003
        /*0012*/ 	.short	0x0018
        /*0014*/ 	.byte	0x00, 0xf0, 0x11, 0x00


	//----- nvinfo : EIATTR_KPARAM_INFO
	.align		4
.L_59:
        /*0018*/ 	.byte	0x04, 0x17
        /*001a*/ 	.short	(.L_61 - .L_60)
.L_60:
        /*001c*/ 	.word	0x00000000
        /*0020*/ 	.short	0x0002
        /*0022*/ 	.short	0x0010
        /*0024*/ 	.byte	0x00, 0xf5, 0x21, 0x00


	//----- nvinfo : EIATTR_KPARAM_INFO
	.align		4
.L_61:
        /*0028*/ 	.byte	0x04, 0x17
        /*002a*/ 	.short	(.L_63 - .L_62)
.L_62:
        /*002c*/ 	.word	0x00000000
        /*0030*/ 	.short	0x0001
        /*0032*/ 	.short	0x0008
        /*0034*/ 	.byte	0x00, 0xf5, 0x21, 0x00


	//----- nvinfo : EIATTR_KPARAM_INFO
	.align		4
.L_63:
        /*0038*/ 	.byte	0x04, 0x17
        /*003a*/ 	.short	(.L_65 - .L_64)
.L_64:
        /*003c*/ 	.word	0x00000000
        /*0040*/ 	.short	0x0000
        /*0042*/ 	.short	0x0000
        /*0044*/ 	.byte	0x00, 0xf5, 0x21, 0x00


	//----- nvinfo : EIATTR_SPARSE_MMA_MASK
	.align		4
.L_65:
        /*0048*/ 	.byte	0x03, 0x50
        /*004a*/ 	.short	0x0000


	//----- nvinfo : EIATTR_MAXREG_COUNT
	.align		4
        /*004c*/ 	.byte	0x03, 0x1b
        /*004e*/ 	.short	0x00ff


	//----- nvinfo : EIATTR_MERCURY_ISA_VERSION
	.align		4
        /*0050*/ 	.byte	0x03, 0x5f
        /*0052*/ 	.short	0x0101


	//----- nvinfo : EIATTR_VRC_CTA_INIT_COUNT
	.align		4
        /*0054*/ 	.byte	0x02, 0x4a
	.zero		1
	.zero		1


	//----- nvinfo : EIATTR_EXIT_INSTR_OFFSETS
	.align		4
        /*0058*/ 	.byte	0x04, 0x1c
        /*005a*/ 	.short	(.L_67 - .L_66)


	//   ....[0]....
.L_66:
        /*005c*/ 	.word	0x00000070


	//   ....[1]....
        /*0060*/ 	.word	0x00000130


	//----- nvinfo : EIATTR_CBANK_PARAM_SIZE
	.align		4
.L_67:
        /*0064*/ 	.byte	0x03, 0x19
        /*0066*/ 	.short	0x001c


	//----- nvinfo : EIATTR_PARAM_CBANK
	.align		4
        /*0068*/ 	.byte	0x04, 0x0a
        /*006a*/ 	.short	(.L_69 - .L_68)
	.align		4
.L_68:
        /*006c*/ 	.word	index@(.nv.constant0._Z4add1PKdS0_Pdi)
        /*0070*/ 	.short	0x0380
        /*0072*/ 	.short	0x001c


	//----- nvinfo : EIATTR_SW_WAR
	.align		4
.L_69:
        /*0074*/ 	.byte	0x04, 0x36
        /*0076*/ 	.short	(.L_71 - .L_70)
.L_70:
        /*0078*/ 	.word	0x00000008
.L_71:


//--------------------- .nv.info._Z3addPKdS0_Pdi  --------------------------
	.section	.nv.info._Z3addPKdS0_Pdi,"",@"SHT_CUDA_INFO"
	.sectionflags	@""
	.align	4


	//----- nvinfo : EIATTR_CUDA_API_VERSION
	.align		4
        /*0000*/ 	.byte	0x04, 0x37
        /*0002*/ 	.short	(.L_73 - .L_72)
.L_72:
        /*0004*/ 	.word	0x00000082


	//----- nvinfo : EIATTR_KPARAM_INFO
	.align		4
.L_73:
        /*0008*/ 	.byte	0x04, 0x17
        /*000a*/ 	.short	(.L_75 - .L_74)
.L_74:
        /*000c*/ 	.word	0x00000000
        /*0010*/ 	.short	0x0003
        /*0012*/ 	.short	0x0018
        /*0014*/ 	.byte	0x00, 0xf0, 0x11, 0x00


	//----- nvinfo : EIATTR_KPARAM_INFO
	.align		4
.L_75:
        /*0018*/ 	.byte	0x04, 0x17
        /*001a*/ 	.short	(.L_77 - .L_76)
.L_76:
        /*001c*/ 	.word	0x00000000
        /*0020*/ 	.short	0x0002
        /*0022*/ 	.short	0x0010
        /*0024*/ 	.byte	0x00, 0xf5, 0x21, 0x00


	//----- nvinfo : EIATTR_KPARAM_INFO
	.align		4
.L_77:
        /*0028*/ 	.byte	0x04, 0x17
        /*002a*/ 	.short	(.L_79 - .L_78)
.L_78:
        /*002c*/ 	.word	0x00000000
        /*0030*/ 	.short	0x0001
        /*0032*/ 	.short	0x0008
        /*0034*/ 	.byte	0x00, 0xf5, 0x21, 0x00


	//----- nvinfo : EIATTR_KPARAM_INFO
	.align		4
.L_79:
        /*0038*/ 	.byte	0x04, 0x17
        /*003a*/ 	.short	(.L_81 - .L_80)
.L_80:
        /*003c*/ 	.word	0x00000000
        /*0040*/ 	.short	0x0000
        /*0042*/ 	.short	0x0000
        /*0044*/ 	.byte	0x00, 0xf5, 0x21, 0x00


	//----- nvinfo : EIATTR_SPARSE_MMA_MASK
	.align		4
.L_81:
        /*0048*/ 	.byte	0x03, 0x50
        /*004a*/ 	.short	0x0000


	//----- nvinfo : EIATTR_MAXREG_COUNT
	.align		4
        /*004c*/ 	.byte	0x03, 0x1b
        /*004e*/ 	.short	0x00ff


	//----- nvinfo : EIATTR_MERCURY_ISA_VERSION
	.align		4
        /*0050*/ 	.byte	0x03, 0x5f
        /*0052*/ 	.short	0x0101


	//----- nvinfo : EIATTR_VRC_CTA_INIT_COUNT
	.align		4
        /*0054*/ 	.byte	0x02, 0x4a
	.zero		1
	.zero		1


	//----- nvinfo : EIATTR_EXIT_INSTR_OFFSETS
	.align		4
        /*0058*/ 	.byte	0x04, 0x1c
        /*005a*/ 	.short	(.L_83 - .L_82)


	//   ....[0]....
.L_82:
        /*005c*/ 	.word	0x00000070


	//   ....[1]....
        /*0060*/ 	.word	0x00000130


	//----- nvinfo : EIATTR_CBANK_PARAM_SIZE
	.align		4
.L_83:
        /*0064*/ 	.byte	0x03, 0x19
        /*0066*/ 	.short	0x001c


	//----- nvinfo : EIATTR_PARAM_CBANK
	.align		4
        /*0068*/ 	.byte	0x04, 0x0a
        /*006a*/ 	.short	(.L_85 - .L_84)
	.align		4
.L_84:
        /*006c*/ 	.word	index@(.nv.constant0._Z3addPKdS0_Pdi)
        /*0070*/ 	.short	0x0380
        /*0072*/ 	.short	0x001c


	//----- nvinfo : EIATTR_SW_WAR
	.align		4
.L_85:
        /*0074*/ 	.byte	0x04, 0x36
        /*0076*/ 	.short	(.L_87 - .L_86)
.L_86:
        /*0078*/ 	.word	0x00000008
.L_87:


//--------------------- .nv.callgraph             --------------------------
	.section	.nv.callgraph,"",@"SHT_CUDA_CALLGRAPH"
	.align	4
	.sectionentsize	8
	.align		4
        /*0000*/ 	.word	0x00000000
	.align		4
        /*0004*/ 	.word	0xffffffff
	.align		4
        /*0008*/ 	.word	0x00000000
	.align		4
        /*000c*/ 	.word	0xfffffffe
	.align		4
        /*0010*/ 	.word	0x00000000
	.align		4
        /*0014*/ 	.word	0xfffffffd
	.align		4
        /*0018*/ 	.word	0x00000000
	.align		4
        /*001c*/ 	.word	0xfffffffc


//--------------------- .text._Z4add3PKdS0_Pdi    --------------------------
	.section	.text._Z4add3PKdS0_Pdi,"ax",@progbits
	.align	128
        .global         _Z4add3PKdS0_Pdi
        .type           _Z4add3PKdS0_Pdi,@function
        .size           _Z4add3PKdS0_Pdi,(.L_x_4 - _Z4add3PKdS0_Pdi)
        .other          _Z4add3PKdS0_Pdi,@"STO_CUDA_ENTRY STV_DEFAULT"
_Z4add3PKdS0_Pdi:
.text._Z4add3PKdS0_Pdi:
[----:B------:R-:W-:Y:S01]  /*0000*/  LDC R1, c[0x0][0x37c] ;  /* 0x0000df00ff017b82 */ /* 0x000fe20000000800 */
[----:B------:R-:W0:Y:S01]  /*0010*/  S2R R11, SR_CTAID.X ;  /* 0x00000000000b7919 */ /* 0x000e220000002500 */
[----:B------:R-:W0:Y:S01]  /*0020*/  LDCU UR4, c[0x0][0x360] ;  /* 0x00006c00ff0477ac */ /* 0x000e220008000800 */
[----:B------:R-:W0:Y:S01]  /*0030*/  S2R R0, SR_TID.X ;  /* 0x0000000000007919 */ /* 0x000e220000002100 */
[----:B------:R-:W1:Y:S01]  /*0040*/  LDCU UR5, c[0x0][0x398] ;  /* 0x00007300ff0577ac */ /* 0x000e620008000800 */
[----:B0-----:R-:W-:-:S05]  /*0050*/  IMAD R11, R11, UR4, R0 ;  /* 0x000000040b0b7c24 */ /* 0x001fca000f8e0200 */
[----:B-1----:R-:W-:-:S13]  /*0060*/  ISETP.GE.AND P0, PT, R11, UR5, PT ;  /* 0x000000050b007c0c */ /* 0x002fda000bf06270 */
[----:B------:R-:W-:Y:S05]  /*0070*/  @P0 EXIT ;  /* 0x000000000000094d */ /* 0x000fea0003800000 */
[----:B------:R-:W0:Y:S01]  /*0080*/  LDC.64 R2, c[0x0][0x380] ;  /* 0x0000e000ff027b82 */ /* 0x000e220000000a00 */
[----:B------:R-:W1:Y:S07]  /*0090*/  LDCU.64 UR4, c[0x0][0x358] ;  /* 0x00006b00ff0477ac */ /* 0x000e6e0008000a00 */
[----:B------:R-:W2:Y:S08]  /*00a0*/  LDC.64 R4, c[0x0][0x388] ;  /* 0x0000e200ff047b82 */ /* 0x000eb00000000a00 */
[----:B------:R-:W3:Y:S01]  /*00b0*/  LDC.64 R6, c[0x0][0x390] ;  /* 0x0000e400ff067b82 */ /* 0x000ee20000000a00 */
[----:B0-----:R-:W-:-:S06]  /*00c0*/  IMAD.WIDE R2, R11, 0x8, R2 ;  /* 0x000000080b027825 */ /* 0x001fcc00078e0202 */
[----:B-1----:R-:W4:Y:S01]  /*00d0*/  LDG.E.64 R2, desc[UR4][R2.64] ;  /* 0x0000000402027981 */ /* 0x002f22000c1e1b00 */
[----:B--2---:R-:W-:-:S06]  /*00e0*/  IMAD.WIDE R4, R11, 0x8, R4 ;  /* 0x000000080b047825 */ /* 0x004fcc00078e0204 */
[----:B------:R-:W4:Y:S01]  /*00f0*/  LDG.E.64 R4, desc[UR4][R4.64] ;  /* 0x0000000404047981 */ /* 0x000f22000c1e1b00 */
[----:B---3--:R-:W-:Y:S01]  /*0100*/  IMAD.WIDE R6, R11, 0x8, R6 ;  /* 0x000000080b067825 */ /* 0x008fe200078e0206 */
[----:B----4-:R-:W-:-:S07]  /*0110*/  DADD R8, R2, R4 ;  /* 0x0000000002087229 */ /* 0x010fce0000000004 */
[----:B------:R-:W-:Y:S01]  /*0120*/  STG.E.64 desc[UR4][R6.64], R8 ;  /* 0x0000000806007986 */ /* 0x000fe2000c101b04 */
[----:B------:R-:W-:Y:S05]  /*0130*/  EXIT ;  /* 0x000000000000794d */ /* 0x000fea0003800000 */
.L_x_0:
[----:B------:R-:W-:-:S00]  /*0140*/  BRA `(.L_x_0) ;  /* 0xfffffffc00fc7947 */ /* 0x000fc0000383ffff */
[----:B------:R-:W-:-:S00]  /*0150*/  NOP ;  /* 0x0000000000007918 */ /* 0x000fc00000000000 */
        /* <DEDUP_REMOVED lines=10> */
.L_x_4:


//--------------------- .text._Z4add2PKdS0_Pdi    --------------------------
	.section	.text._Z4add2PKdS0_Pdi,"ax",@progbits
	.align	128
        .global         _Z4add2PKdS0_Pdi
        .type           _Z4add2PKdS0_Pdi,@function
        .size           _Z4add2PKdS0_Pdi,(.L_x_5 - _Z4add2PKdS0_Pdi)
        .other          _Z4add2PKdS0_Pdi,@"STO_CUDA_ENTRY STV_DEFAULT"
_Z4add2PKdS0_Pdi:
.text._Z4add2PKdS0_Pdi:
        /* <DEDUP_REMOVED lines=20> */
.L_x_1:
        /* <DEDUP_REMOVED lines=12> */
.L_x_5:


//--------------------- .text._Z4add1PKdS0_Pdi    --------------------------
	.section	.text._Z4add1PKdS0_Pdi,"ax",@progbits
	.align	128
        .global         _Z4add1PKdS0_Pdi
        .type           _Z4add1PKdS0_Pdi,@function
        .size           _Z4add1PKdS0_Pdi,(.L_x_6 - _Z4add1PKdS0_Pdi)
        .other          _Z4add1PKdS0_Pdi,@"STO_CUDA_ENTRY STV_DEFAULT"
_Z4add1PKdS0_Pdi:
.text._Z4add1PKdS0_Pdi:
        /* <DEDUP_REMOVED lines=20> */
.L_x_2:
        /* <DEDUP_REMOVED lines=12> */
.L_x_6:


//--------------------- .text._Z3addPKdS0_Pdi     --------------------------
	.section	.text._Z3addPKdS0_Pdi,"ax",@progbits
	.align	128
        .global         _Z3addPKdS0_Pdi
        .type           _Z3addPKdS0_Pdi,@function
        .size           _Z3addPKdS0_Pdi,(.L_x_7 - _Z3addPKdS0_Pdi)
        .other          _Z3addPKdS0_Pdi,@"STO_CUDA_ENTRY STV_DEFAULT"
_Z3addPKdS0_Pdi:
.text._Z3addPKdS0_Pdi:
        /* <DEDUP_REMOVED lines=20> */
.L_x_3:
        /* <DEDUP_REMOVED lines=12> */
.L_x_7:


//--------------------- .nv.shared.reserved.0     --------------------------
	.section	.nv.shared.reserved.0,"aw",@nobits
	.weak		__nv_reservedSMEM_offset_0_alias
	.size		__nv_reservedSMEM_offset_0_alias, 0, 64
	.other		__nv_reservedSMEM_offset_0_alias,@"STO_CUDA_RESERVED_SHARED STV_DEFAULT"
__nv_reservedSMEM_offset_0_alias:
	.zero		0
	.zero		64


//--------------------- .nv.constant0._Z4add3PKdS0_Pdi --------------------------
	.section	.nv.constant0._Z4add3PKdS0_Pdi,"a",@progbits
	.sectionflags	@""
	.align	4
.nv.constant0._Z4add3PKdS0_Pdi:
	.zero		924


//--------------------- .nv.constant0._Z4add2PKdS0_Pdi --------------------------
	.section	.nv.constant0._Z4add2PKdS0_Pdi,"a",@progbits
	.sectionflags	@""
	.align	4
.nv.constant0._Z4add2PKdS0_Pdi:
	.zero		924


//--------------------- .nv.constant0._Z4add1PKdS0_Pdi --------------------------
	.section	.nv.constant0._Z4add1PKdS0_Pdi,"a",@progbits
	.sectionflags	@""
	.align	4
.nv.constant0._Z4add1PKdS0_Pdi:
	.zero		924


//--------------------- .nv.constant0._Z3addPKdS0_Pdi --------------------------
	.section	.nv.constant0._Z3addPKdS0_Pdi,"a",@progbits
	.sectionflags	@""
	.align	4
.nv.constant0._Z3addPKdS0_Pdi:
	.zero		924


//--------------------- SYMBOLS --------------------------

	.type		.nv.reservedSmem.offset0,@object
	.size		.nv.reservedSmem.offset0,0x4
